//
// Generated by NVIDIA NVVM Compiler
//
// Compiler Build ID: CL-36424714
// Cuda compilation tools, release 13.0, V13.0.88
// Based on NVVM 20.0.0
//

.version 9.0
.target sm_100
.address_size 64

	// .globl	_Z25global_bubble_sort_kernelPKjjPj

.visible .entry _Z25global_bubble_sort_kernelPKjjPj(
	.param .u64 .ptr .align 1 _Z25global_bubble_sort_kernelPKjjPj_param_0,
	.param .u32 _Z25global_bubble_sort_kernelPKjjPj_param_1,
	.param .u64 .ptr .align 1 _Z25global_bubble_sort_kernelPKjjPj_param_2
)
{
	.reg .pred 	%p<24>;
	.reg .b16 	%rs<3>;
	.reg .b32 	%r<46>;
	.reg .b64 	%rd<8>;

	ld.param.u64 	%rd2, [_Z25global_bubble_sort_kernelPKjjPj_param_0];
	ld.param.u32 	%r23, [_Z25global_bubble_sort_kernelPKjjPj_param_1];
	ld.param.u64 	%rd3, [_Z25global_bubble_sort_kernelPKjjPj_param_2];
	mov.u32 	%r24, %ctaid.x;
	mov.u32 	%r25, %ntid.x;
	mov.u32 	%r26, %tid.x;
	mad.lo.s32 	%r1, %r24, %r25, %r26;
	setp.ge.u32 	%p3, %r1, %r23;
	@%p3 bra 	$L__BB0_23;
	cvta.to.global.u64 	%rd4, %rd3;
	cvta.to.global.u64 	%rd5, %rd2;
	mul.wide.u32 	%rd6, %r1, 4;
	add.s64 	%rd7, %rd5, %rd6;
	ld.global.nc.u32 	%r27, [%rd7];
	add.s64 	%rd1, %rd4, %rd6;
	st.global.u32 	[%rd1], %r27;
	bar.sync 	0;
	shl.b32 	%r2, %r23, 1;
	setp.eq.s32 	%p4, %r2, 0;
	@%p4 bra 	$L__BB0_23;
	and.b32  	%r3, %r1, 1;
	add.s32 	%r4, %r23, -1;
	setp.lt.u32 	%p5, %r2, 4;
	@%p5 bra 	$L__BB0_17;
	setp.lt.u32 	%p6, %r1, %r4;
	setp.eq.s32 	%p7, %r3, 0;
	and.pred  	%p1, %p6, %p7;
	setp.ne.s32 	%p8, %r3, 0;
	and.pred  	%p2, %p6, %p8;
	and.b32  	%r29, %r2, -4;
	neg.s32 	%r43, %r29;
	not.pred 	%p9, %p1;
$L__BB0_4:
	@%p9 bra 	$L__BB0_7;
	ld.global.u32 	%r7, [%rd1];
	ld.global.u32 	%r8, [%rd1+4];
	setp.le.u32 	%p10, %r7, %r8;
	@%p10 bra 	$L__BB0_7;
	atom.relaxed.global.cas.b32 	%r30, [%rd1], %r7, %r8;
	atom.relaxed.global.cas.b32 	%r31, [%rd1+4], %r8, %r7;
$L__BB0_7:
	bar.sync 	0;
	not.pred 	%p11, %p2;
	@%p11 bra 	$L__BB0_10;
	ld.global.u32 	%r9, [%rd1];
	ld.global.u32 	%r10, [%rd1+4];
	setp.le.u32 	%p12, %r9, %r10;
	@%p12 bra 	$L__BB0_10;
	atom.relaxed.global.cas.b32 	%r32, [%rd1], %r9, %r10;
	atom.relaxed.global.cas.b32 	%r33, [%rd1+4], %r10, %r9;
$L__BB0_10:
	bar.sync 	0;
	@%p9 bra 	$L__BB0_13;
	ld.global.u32 	%r11, [%rd1];
	ld.global.u32 	%r12, [%rd1+4];
	setp.le.u32 	%p14, %r11, %r12;
	@%p14 bra 	$L__BB0_13;
	atom.relaxed.global.cas.b32 	%r34, [%rd1], %r11, %r12;
	atom.relaxed.global.cas.b32 	%r35, [%rd1+4], %r12, %r11;
$L__BB0_13:
	bar.sync 	0;
	@%p11 bra 	$L__BB0_16;
	ld.global.u32 	%r13, [%rd1];
	ld.global.u32 	%r14, [%rd1+4];
	setp.le.u32 	%p16, %r13, %r14;
	@%p16 bra 	$L__BB0_16;
	atom.relaxed.global.cas.b32 	%r36, [%rd1], %r13, %r14;
	atom.relaxed.global.cas.b32 	%r37, [%rd1+4], %r14, %r13;
$L__BB0_16:
	bar.sync 	0;
	add.s32 	%r43, %r43, 4;
	setp.ne.s32 	%p17, %r43, 0;
	@%p17 bra 	$L__BB0_4;
$L__BB0_17:
	and.b32  	%r38, %r2, 2;
	setp.eq.s32 	%p18, %r38, 0;
	@%p18 bra 	$L__BB0_23;
	cvt.u16.u32 	%rs1, %r23;
	and.b16  	%rs2, %rs1, 1;
	mul.wide.u16 	%r40, %rs2, 2;
	neg.s32 	%r44, %r40;
	mov.b32 	%r45, 0;
$L__BB0_19:
	.pragma "nounroll";
	setp.ge.u32 	%p19, %r1, %r4;
	setp.ne.s32 	%p20, %r3, %r45;
	or.pred  	%p21, %p19, %p20;
	@%p21 bra 	$L__BB0_22;
	ld.global.u32 	%r19, [%rd1];
	ld.global.u32 	%r20, [%rd1+4];
	setp.le.u32 	%p22, %r19, %r20;
	@%p22 bra 	$L__BB0_22;
	atom.relaxed.global.cas.b32 	%r41, [%rd1], %r19, %r20;
	atom.relaxed.global.cas.b32 	%r42, [%rd1+4], %r20, %r19;
$L__BB0_22:
	xor.b32  	%r45, %r45, 1;
	bar.sync 	0;
	add.s32 	%r44, %r44, 1;
	setp.ne.s32 	%p23, %r44, 0;
	@%p23 bra 	$L__BB0_19;
$L__BB0_23:
	ret;

}


// ===== COMPILED SASS (sm_100) =====

	.target	sm_100

	.elftype	@"ET_EXEC"


//--------------------- .note.nv.tkinfo           --------------------------
	.section	.note.nv.tkinfo,"",@"SHT_NOTE"
	.sectionflags	@"SHF_NOTE_NV_TKINFO"
	.tkinfo
        /*0018*/ 	.word	0x00000002
        /*0030*/ 	.string	""
        /*0030*/ 	.string	"ptxas"
        /*0030*/ 	.string	"Cuda compilation tools, release 13.0, V13.0.88"
        /*0030*/ 	.string	"Build cuda_13.0.r13.0/compiler.36424714_0"
        /*0030*/ 	.string	"-arch sm_100 -m 64 "



//--------------------- .note.nv.cuinfo           --------------------------
	.section	.note.nv.cuinfo,"",@"SHT_NOTE"
	.sectionflags	@"SHF_NOTE_NV_CUINFO"
        /*0018*/ 	.short	0x0002
        /*001a*/ 	.short	0x0064
        /*001c*/ 	.short	0x0082
	.zero		2


//--------------------- .nv.info                  --------------------------
	.section	.nv.info,"",@"SHT_CUDA_INFO"
	.align	4


	//----- nvinfo : EIATTR_REGCOUNT
	.align		4
        /*0000*/ 	.byte	0x04, 0x2f
        /*0002*/ 	.short	(.L_1 - .L_0)
	.align		4
.L_0:
        /*0004*/ 	.word	index@(_Z25global_bubble_sort_kernelPKjjPj)
        /*0008*/ 	.word	0x0000000f


	//----- nvinfo : EIATTR_FRAME_SIZE
	.align		4
.L_1:
        /*000c*/ 	.byte	0x04, 0x11
        /*000e*/ 	.short	(.L_3 - .L_2)
	.align		4
.L_2:
        /*0010*/ 	.word	index@(_Z25global_bubble_sort_kernelPKjjPj)
        /*0014*/ 	.word	0x00000000


	//----- nvinfo : EIATTR_MIN_STACK_SIZE
	.align		4
.L_3:
        /*0018*/ 	.byte	0x04, 0x12
        /*001a*/ 	.short	(.L_5 - .L_4)
	.align		4
.L_4:
        /*001c*/ 	.word	index@(_Z25global_bubble_sort_kernelPKjjPj)
        /*0020*/ 	.word	0x00000000
.L_5:


//--------------------- .nv.compat                --------------------------
	.section	.nv.compat,"",@"SHT_CUDA_COMPAT_INFO"
	.align	4
        /*0000*/ 	.byte	0x02, 0x09, 0x00, 0x00, 0x02, 0x02, 0x01, 0x00, 0x02, 0x05, 0x05, 0x00, 0x03, 0x07, 0x01, 0x01
        /*0010*/ 	.byte	0x02, 0x03, 0x00, 0x00, 0x02, 0x06, 0x01, 0x00, 0x04, 0x0b, 0x08, 0x00, 0x09, 0x00, 0x00, 0x00
        /*0020*/ 	.byte	0x00, 0x00, 0x00, 0x00


//--------------------- .nv.info._Z25global_bubble_sort_kernelPKjjPj --------------------------
	.section	.nv.info._Z25global_bubble_sort_kernelPKjjPj,"",@"SHT_CUDA_INFO"
	.sectionflags	@""
	.align	4


	//----- nvinfo : EIATTR_CUDA_API_VERSION
	.align		4
        /*0000*/ 	.byte	0x04, 0x37
        /*0002*/ 	.short	(.L_7 - .L_6)
.L_6:
        /*0004*/ 	.word	0x00000082


	//----- nvinfo : EIATTR_KPARAM_INFO
	.align		4
.L_7:
        /*0008*/ 	.byte	0x04, 0x17
        /*000a*/ 	.short	(.L_9 - .L_8)
.L_8:
        /*000c*/ 	.word	0x00000000
        /*0010*/ 	.short	0x0002
        /*0012*/ 	.short	0x0010
        /*0014*/ 	.byte	0x00, 0xf5, 0x21, 0x00


	//----- nvinfo : EIATTR_KPARAM_INFO
	.align		4
.L_9:
        /*0018*/ 	.byte	0x04, 0x17
        /*001a*/ 	.short	(.L_11 - .L_10)
.L_10:
        /*001c*/ 	.word	0x00000000
        /*0020*/ 	.short	0x0001
        /*0022*/ 	.short	0x0008
        /*0024*/ 	.byte	0x00, 0xf0, 0x11, 0x00


	//----- nvinfo : EIATTR_KPARAM_INFO
	.align		4
.L_11:
        /*0028*/ 	.byte	0x04, 0x17
        /*002a*/ 	.short	(.L_13 - .L_12)
.L_12:
        /*002c*/ 	.word	0x00000000
        /*0030*/ 	.short	0x0000
        /*0032*/ 	.short	0x0000
        /*0034*/ 	.byte	0x00, 0xf5, 0x21, 0x00


	//----- nvinfo : EIATTR_SPARSE_MMA_MASK
	.align		4
.L_13:
        /*0038*/ 	.byte	0x03, 0x50
        /*003a*/ 	.short	0x0000


	//----- nvinfo : EIATTR_MAXREG_COUNT
	.align		4
        /*003c*/ 	.byte	0x03, 0x1b
        /*003e*/ 	.short	0x00ff


	//----- nvinfo : EIATTR_NUM_BARRIERS
	.align		4
        /*0040*/ 	.byte	0x02, 0x4c
        /*0042*/ 	.byte	0x01
	.zero		1


	//----- nvinfo : EIATTR_MERCURY_ISA_VERSION
	.align		4
        /*0044*/ 	.byte	0x03, 0x5f
        /*0046*/ 	.short	0x0101


	//----- nvinfo : EIATTR_VRC_CTA_INIT_COUNT
	.align		4
        /*0048*/ 	.byte	0x02, 0x4a
	.zero		1
	.zero		1


	//----- nvinfo : EIATTR_EXIT_INSTR_OFFSETS
	.align		4
        /*004c*/ 	.byte	0x04, 0x1c
        /*004e*/ 	.short	(.L_15 - .L_14)


	//   ....[0]....
.L_14:
        /*0050*/ 	.word	0x00000070


	//   ....[1]....
        /*0054*/ 	.word	0x00000120


	//   ....[2]....
        /*0058*/ 	.word	0x00000500


	//   ....[3]....
        /*005c*/ 	.word	0x00000680


	//----- nvinfo : EIATTR_CRS_STACK_SIZE
	.align		4
.L_15:
        /*0060*/ 	.byte	0x04, 0x1e
        /*0062*/ 	.short	(.L_17 - .L_16)
.L_16:
        /*0064*/ 	.word	0x00000000


	//----- nvinfo : EIATTR_CBANK_PARAM_SIZE
	.align		4
.L_17:
        /*0068*/ 	.byte	0x03, 0x19
        /*006a*/ 	.short	0x0018


	//----- nvinfo : EIATTR_PARAM_CBANK
	.align		4
        /*006c*/ 	.byte	0x04, 0x0a
        /*006e*/ 	.short	(.L_19 - .L_18)
	.align		4
.L_18:
        /*0070*/ 	.word	index@(.nv.constant0._Z25global_bubble_sort_kernelPKjjPj)
        /*0074*/ 	.short	0x0380
        /*0076*/ 	.short	0x0018


	//----- nvinfo : EIATTR_SW_WAR
	.align		4
.L_19:
        /*0078*/ 	.byte	0x04, 0x36
        /*007a*/ 	.short	(.L_21 - .L_20)
.L_20:
        /*007c*/ 	.word	0x00000008
.L_21:


//--------------------- .nv.callgraph             --------------------------
	.section	.nv.callgraph,"",@"SHT_CUDA_CALLGRAPH"
	.align	4
	.sectionentsize	8
	.align		4
        /*0000*/ 	.word	0x00000000
	.align		4
        /*0004*/ 	.word	0xffffffff
	.align		4
        /*0008*/ 	.word	0x00000000
	.align		4
        /*000c*/ 	.word	0xfffffffe
	.align		4
        /*0010*/ 	.word	0x00000000
	.align		4
        /*0014*/ 	.word	0xfffffffd
	.align		4
        /*0018*/ 	.word	0x00000000
	.align		4
        /*001c*/ 	.word	0xfffffffc


//--------------------- .text._Z25global_bubble_sort_kernelPKjjPj --------------------------
	.section	.text._Z25global_bubble_sort_kernelPKjjPj,"ax",@progbits
	.align	128
        .global         _Z25global_bubble_sort_kernelPKjjPj
        .type           _Z25global_bubble_sort_kernelPKjjPj,@function
        .size           _Z25global_bubble_sort_kernelPKjjPj,(.L_x_14 - _Z25global_bubble_sort_kernelPKjjPj)
        .other          _Z25global_bubble_sort_kernelPKjjPj,@"STO_CUDA_ENTRY STV_DEFAULT"
_Z25global_bubble_sort_kernelPKjjPj:
.text._Z25global_bubble_sort_kernelPKjjPj:
[----:B------:R-:W-:Y:S01]  /*0000*/  LDC R1, c[0x0][0x37c] ;  /* 0x0000df00ff017b82 */ /* 0x000fe20000000800 */
[----:B------:R-:W0:Y:S07]  /*0010*/  S2R R3, SR_TID.X ;  /* 0x0000000000037919 */ /* 0x000e2e0000002100 */
[----:B------:R-:W0:Y:S08]  /*0020*/  S2UR UR4, SR_CTAID.X ;  /* 0x00000000000479c3 */ /* 0x000e300000002500 */
[----:B------:R-:W0:Y:S08]  /*0030*/  LDC R0, c[0x0][0x360] ;  /* 0x0000d800ff007b82 */ /* 0x000e300000000800 */
[----:B------:R-:W1:Y:S01]  /*0040*/  LDC R7, c[0x0][0x388] ;  /* 0x0000e200ff077b82 */ /* 0x000e620000000800 */
[----:B0-----:R-:W-:-:S05]  /*0050*/  IMAD R0, R0, UR4, R3 ;  /* 0x0000000400007c24 */ /* 0x001fca000f8e0203 */
[----:B-1----:R-:W-:-:S13]  /*0060*/  ISETP.GE.U32.AND P0, PT, R0, R7, PT ;  /* 0x000000070000720c */ /* 0x002fda0003f06070 */
[----:B------:R-:W-:Y:S05]  /*0070*/  @P0 EXIT ;  /* 0x000000000000094d */ /* 0x000fea0003800000 */
[----:B------:R-:W0:Y:S01]  /*0080*/  LDC.64 R4, c[0x0][0x380] ;  /* 0x0000e000ff047b82 */ /* 0x000e220000000a00 */
[----:B------:R-:W1:Y:S07]  /*0090*/  LDCU.64 UR6, c[0x0][0x358] ;  /* 0x00006b00ff0677ac */ /* 0x000e6e0008000a00 */
[----:B------:R-:W2:Y:S01]  /*00a0*/  LDC.64 R2, c[0x0][0x390] ;  /* 0x0000e400ff027b82 */ /* 0x000ea20000000a00 */
[----:B0-----:R-:W-:-:S06]  /*00b0*/  IMAD.WIDE.U32 R4, R0, 0x4, R4 ;  /* 0x0000000400047825 */ /* 0x001fcc00078e0004 */
[----:B-1----:R-:W3:Y:S01]  /*00c0*/  LDG.E.CONSTANT R5, desc[UR6][R4.64] ;  /* 0x0000000604057981 */ /* 0x002ee2000c1e9900 */
[----:B------:R-:W-:Y:S02]  /*00d0*/  IMAD.SHL.U32 R6, R7, 0x2, RZ ;  /* 0x0000000207067824 */ /* 0x000fe400078e00ff */
[----:B--2---:R-:W-:-:S03]  /*00e0*/  IMAD.WIDE.U32 R2, R0, 0x4, R2 ;  /* 0x0000000400027825 */ /* 0x004fc600078e0002 */
[----:B------:R-:W-:Y:S02]  /*00f0*/  ISETP.NE.AND P0, PT, R6, RZ, PT ;  /* 0x000000ff0600720c */ /* 0x000fe40003f05270 */
[----:B---3--:R0:W-:Y:S01]  /*0100*/  STG.E desc[UR6][R2.64], R5 ;  /* 0x0000000502007986 */ /* 0x0081e2000c101906 */
[----:B------:R-:W-:Y:S10]  /*0110*/  BAR.SYNC.DEFER_BLOCKING 0x0 ;  /* 0x0000000000007b1d */ /* 0x000ff40000010000 */
[----:B------:R-:W-:Y:S05]  /*0120*/  @!P0 EXIT ;  /* 0x000000000000894d */ /* 0x000fea0003800000 */
[----:B------:R-:W-:Y:S01]  /*0130*/  ISETP.GE.U32.AND P0, PT, R6, 0x4, PT ;  /* 0x000000040600780c */ /* 0x000fe20003f06070 */
[----:B0-----:R-:W-:Y:S01]  /*0140*/  VIADD R5, R7, 0xffffffff ;  /* 0xffffffff07057836 */ /* 0x001fe20000000000 */
[----:B------:R-:W-:-:S11]  /*0150*/  LOP3.LUT R12, R0, 0x1, RZ, 0xc0, !PT ;  /* 0x00000001000c7812 */ /* 0x000fd600078ec0ff */
[----:B------:R-:W-:Y:S05]  /*0160*/  @!P0 BRA `(.L_x_0) ;  /* 0x0000000000e08947 */ /* 0x000fea0003800000 */
[----:B------:R-:W-:Y:S02]  /*0170*/  ISETP.GE.U32.AND P0, PT, R0, R5, PT ;  /* 0x000000050000720c */ /* 0x000fe40003f06070 */
[----:B------:R-:W-:Y:S02]  /*0180*/  LOP3.LUT R4, R6, 0xfffffffc, RZ, 0xc0, !PT ;  /* 0xfffffffc06047812 */ /* 0x000fe400078ec0ff */
[C---:B------:R-:W-:Y:S02]  /*0190*/  ISETP.EQ.AND P1, PT, R12.reuse, RZ, !P0 ;  /* 0x000000ff0c00720c */ /* 0x040fe40004722270 */
[----:B------:R-:W-:Y:S01]  /*01a0*/  ISETP.NE.AND P0, PT, R12, RZ, !P0 ;  /* 0x000000ff0c00720c */ /* 0x000fe20004705270 */
[----:B------:R-:W-:-:S12]  /*01b0*/  IMAD.MOV R4, RZ, RZ, -R4 ;  /* 0x000000ffff047224 */ /* 0x000fd800078e0a04 */
.L_x_9:
[----:B------:R-:W-:Y:S04]  /*01c0*/  BSSY.RECONVERGENT B0, `(.L_x_1) ;  /* 0x000000a000007945 */ /* 0x000fe80003800200 */
[----:B0123-5:R-:W-:Y:S05]  /*01d0*/  @!P1 BRA `(.L_x_2) ;  /* 0x0000000000209947 */ /* 0x02ffea0003800000 */
[----:B------:R-:W2:Y:S04]  /*01e0*/  LDG.E R8, desc[UR6][R2.64] ;  /* 0x0000000602087981 */ /* 0x000ea8000c1e1900 */
[----:B------:R-:W2:Y:S02]  /*01f0*/  LDG.E R9, desc[UR6][R2.64+0x4] ;  /* 0x0000040602097981 */ /* 0x000ea4000c1e1900 */
[----:B--2---:R-:W-:-:S13]  /*0200*/  ISETP.GT.U32.AND P2, PT, R8, R9, PT ;  /* 0x000000090800720c */ /* 0x004fda0003f44070 */
[----:B------:R-:W-:Y:S05]  /*0210*/  @!P2 BRA `(.L_x_2) ;  /* 0x000000000010a947 */ /* 0x000fea0003800000 */
[----:B------:R-:W-:Y:S01]  /*0220*/  IMAD.MOV.U32 R10, RZ, RZ, R9 ;  /* 0x000000ffff0a7224 */ /* 0x000fe200078e0009 */
[----:B------:R0:W5:Y:S01]  /*0230*/  ATOMG.E.CAS.STRONG.GPU PT, RZ, [R2], R8, R9 ;  /* 0x0000000802ff73a9 */ /* 0x00016200001ee109 */
[----:B------:R-:W-:-:S05]  /*0240*/  IMAD.MOV.U32 R11, RZ, RZ, R8 ;  /* 0x000000ffff0b7224 */ /* 0x000fca00078e0008 */
[----:B------:R0:W5:Y:S02]  /*0250*/  ATOMG.E.CAS.STRONG.GPU PT, RZ, [R2+0x4], R10, R11 ;  /* 0x0000040a02ff73a9 */ /* 0x00016400001ee10b */
.L_x_2:
[----:B------:R-:W-:Y:S05]  /*0260*/  BSYNC.RECONVERGENT B0 ;  /* 0x0000000000007941 */ /* 0x000fea0003800200 */
.L_x_1:
[----:B------:R-:W-:Y:S06]  /*0270*/  BAR.SYNC.DEFER_BLOCKING 0x0 ;  /* 0x0000000000007b1d */ /* 0x000fec0000010000 */
[----:B------:R-:W-:Y:S04]  /*0280*/  BSSY.RECONVERGENT B0, `(.L_x_3) ;  /* 0x000000a000007945 */ /* 0x000fe80003800200 */
[----:B------:R-:W-:Y:S05]  /*0290*/  @!P0 BRA `(.L_x_4) ;  /* 0x0000000000208947 */ /* 0x000fea0003800000 */
[----:B0-----:R-:W2:Y:S04]  /*02a0*/  LDG.E R8, desc[UR6][R2.64] ;  /* 0x0000000602087981 */ /* 0x001ea8000c1e1900 */
[----:B------:R-:W2:Y:S02]  /*02b0*/  LDG.E R9, desc[UR6][R2.64+0x4] ;  /* 0x0000040602097981 */ /* 0x000ea4000c1e1900 */
[----:B--2---:R-:W-:-:S13]  /*02c0*/  ISETP.GT.U32.AND P2, PT, R8, R9, PT ;  /* 0x000000090800720c */ /* 0x004fda0003f44070 */
[----:B------:R-:W-:Y:S05]  /*02d0*/  @!P2 BRA `(.L_x_4) ;  /* 0x000000000010a947 */ /* 0x000fea0003800000 */
[----:B------:R-:W-:Y:S01]  /*02e0*/  IMAD.MOV.U32 R10, RZ, RZ, R9 ;  /* 0x000000ffff0a7224 */ /* 0x000fe200078e0009 */
[----:B------:R1:W5:Y:S01]  /*02f0*/  ATOMG.E.CAS.STRONG.GPU PT, RZ, [R2], R8, R9 ;  /* 0x0000000802ff73a9 */ /* 0x00036200001ee109 */
[----:B------:R-:W-:-:S05]  /*0300*/  IMAD.MOV.U32 R11, RZ, RZ, R8 ;  /* 0x000000ffff0b7224 */ /* 0x000fca00078e0008 */
[----:B------:R1:W5:Y:S02]  /*0310*/  ATOMG.E.CAS.STRONG.GPU PT, RZ, [R2+0x4], R10, R11 ;  /* 0x0000040a02ff73a9 */ /* 0x00036400001ee10b */
.L_x_4:
[----:B------:R-:W-:Y:S05]  /*0320*/  BSYNC.RECONVERGENT B0 ;  /* 0x0000000000007941 */ /* 0x000fea0003800200 */
.L_x_3:
[----:B------:R-:W-:Y:S06]  /*0330*/  BAR.SYNC.DEFER_BLOCKING 0x0 ;  /* 0x0000000000007b1d */ /* 0x000fec0000010000 */
[----:B------:R-:W-:Y:S04]  /*0340*/  BSSY.RECONVERGENT B0, `(.L_x_5) ;  /* 0x000000a000007945 */ /* 0x000fe80003800200 */
[----:B------:R-:W-:Y:S05]  /*0350*/  @!P1 BRA `(.L_x_6) ;  /* 0x0000000000209947 */ /* 0x000fea0003800000 */
[----:B01----:R-:W2:Y:S04]  /*0360*/  LDG.E R8, desc[UR6][R2.64] ;  /* 0x0000000602087981 */ /* 0x003ea8000c1e1900 */
[----:B------:R-:W2:Y:S02]  /*0370*/  LDG.E R9, desc[UR6][R2.64+0x4] ;  /* 0x0000040602097981 */ /* 0x000ea4000c1e1900 */
[----:B--2---:R-:W-:-:S13]  /*0380*/  ISETP.GT.U32.AND P2, PT, R8, R9, PT ;  /* 0x000000090800720c */ /* 0x004fda0003f44070 */
[----:B------:R-:W-:Y:S05]  /*0390*/  @!P2 BRA `(.L_x_6) ;  /* 0x000000000010a947 */ /* 0x000fea0003800000 */
[----:B------:R-:W-:Y:S01]  /*03a0*/  IMAD.MOV.U32 R10, RZ, RZ, R9 ;  /* 0x000000ffff0a7224 */ /* 0x000fe200078e0009 */
[----:B------:R2:W5:Y:S01]  /*03b0*/  ATOMG.E.CAS.STRONG.GPU PT, RZ, [R2], R8, R9 ;  /* 0x0000000802ff73a9 */ /* 0x00056200001ee109 */
[----:B------:R-:W-:-:S05]  /*03c0*/  IMAD.MOV.U32 R11, RZ, RZ, R8 ;  /* 0x000000ffff0b7224 */ /* 0x000fca00078e0008 */
[----:B------:R2:W5:Y:S02]  /*03d0*/  ATOMG.E.CAS.STRONG.GPU PT, RZ, [R2+0x4], R10, R11 ;  /* 0x0000040a02ff73a9 */ /* 0x00056400001ee10b */
.L_x_6:
[----:B------:R-:W-:Y:S05]  /*03e0*/  BSYNC.RECONVERGENT B0 ;  /* 0x0000000000007941 */ /* 0x000fea0003800200 */
.L_x_5:
[----:B------:R-:W-:Y:S01]  /*03f0*/  VIADD R4, R4, 0x4 ;  /* 0x0000000404047836 */ /* 0x000fe20000000000 */
[----:B------:R-:W-:Y:S04]  /*0400*/  BAR.SYNC.DEFER_BLOCKING 0x0 ;  /* 0x0000000000007b1d */ /* 0x000fe80000010000 */
[----:B------:R-:W-:Y:S02]  /*0410*/  ISETP.NE.AND P3, PT, R4, RZ, PT ;  /* 0x000000ff0400720c */ /* 0x000fe40003f65270 */
[----:B------:R-:W-:Y:S04]  /*0420*/  BSSY.RECONVERGENT B0, `(.L_x_7) ;  /* 0x000000a000007945 */ /* 0x000fe80003800200 */
[----:B------:R-:W-:Y:S07]  /*0430*/  @!P0 BRA `(.L_x_8) ;  /* 0x0000000000208947 */ /* 0x000fee0003800000 */
[----:B012---:R-:W2:Y:S04]  /*0440*/  LDG.E R8, desc[UR6][R2.64] ;  /* 0x0000000602087981 */ /* 0x007ea8000c1e1900 */
[----:B------:R-:W2:Y:S02]  /*0450*/  LDG.E R9, desc[UR6][R2.64+0x4] ;  /* 0x0000040602097981 */ /* 0x000ea4000c1e1900 */
[----:B--2---:R-:W-:-:S13]  /*0460*/  ISETP.GT.U32.AND P2, PT, R8, R9, PT ;  /* 0x000000090800720c */ /* 0x004fda0003f44070 */
[----:B------:R-:W-:Y:S05]  /*0470*/  @!P2 BRA `(.L_x_8) ;  /* 0x000000000010a947 */ /* 0x000fea0003800000 */
[----:B------:R-:W-:Y:S01]  /*0480*/  IMAD.MOV.U32 R10, RZ, RZ, R9 ;  /* 0x000000ffff0a7224 */ /* 0x000fe200078e0009 */
[----:B------:R3:W5:Y:S01]  /*0490*/  ATOMG.E.CAS.STRONG.GPU PT, RZ, [R2], R8, R9 ;  /* 0x0000000802ff73a9 */ /* 0x00076200001ee109 */
[----:B------:R-:W-:-:S05]  /*04a0*/  IMAD.MOV.U32 R11, RZ, RZ, R8 ;  /* 0x000000ffff0b7224 */ /* 0x000fca00078e0008 */
[----:B------:R3:W5:Y:S02]  /*04b0*/  ATOMG.E.CAS.STRONG.GPU PT, RZ, [R2+0x4], R10, R11 ;  /* 0x0000040a02ff73a9 */ /* 0x00076400001ee10b */
.L_x_8:
[----:B------:R-:W-:Y:S05]  /*04c0*/  BSYNC.RECONVERGENT B0 ;  /* 0x0000000000007941 */ /* 0x000fea0003800200 */
.L_x_7:
[----:B------:R-:W-:Y:S06]  /*04d0*/  BAR.SYNC.DEFER_BLOCKING 0x0 ;  /* 0x0000000000007b1d */ /* 0x000fec0000010000 */
[----:B------:R-:W-:Y:S05]  /*04e0*/  @P3 BRA `(.L_x_9) ;  /* 0xfffffffc00343947 */ /* 0x000fea000383ffff */
.L_x_0:
[----:B------:R-:W-:-:S13]  /*04f0*/  LOP3.LUT P0, RZ, R6, 0x2, RZ, 0xc0, !PT ;  /* 0x0000000206ff7812 */ /* 0x000fda000780c0ff */
[----:B------:R-:W-:Y:S05]  /*0500*/  @!P0 EXIT ;  /* 0x000000000000894d */ /* 0x000fea0003800000 */
[----:B------:R-:W4:Y:S02]  /*0510*/  LDCU.U16 UR4, c[0x0][0x388] ;  /* 0x00007100ff0477ac */ /* 0x000f240008000400 */
[----:B----4-:R-:W-:-:S04]  /*0520*/  USHF.L.U32 UR4, UR4, 0x1, URZ ;  /* 0x0000000104047899 */ /* 0x010fc800080006ff */
[----:B------:R-:W-:-:S04]  /*0530*/  ULOP3.LUT UR4, UR4, 0x2, URZ, 0xe2, !UPT ;  /* 0x0000000204047892 */ /* 0x000fc8000f8ee2ff */
[----:B------:R-:W-:-:S03]  /*0540*/  UIADD3 UR5, UPT, UPT, -UR4, URZ, URZ ;  /* 0x000000ff04057290 */ /* 0x000fc6000fffe1ff */
[----:B------:R-:W-:-:S09]  /*0550*/  UMOV UR4, URZ ;  /* 0x000000ff00047c82 */ /* 0x000fd20008000000 */
.L_x_12:
[----:B------:R-:W-:Y:S01]  /*0560*/  ISETP.NE.AND P0, PT, R12, UR4, PT ;  /* 0x000000040c007c0c */ /* 0x000fe2000bf05270 */
[----:B------:R-:W-:Y:S01]  /*0570*/  UIADD3 UR5, UPT, UPT, UR5, 0x1, URZ ;  /* 0x0000000105057890 */ /* 0x000fe2000fffe0ff */
[----:B------:R-:W-:Y:S02]  /*0580*/  BSSY.RECONVERGENT B0, `(.L_x_10) ;  /* 0x000000c000007945 */ /* 0x000fe40003800200 */
[----:B------:R-:W-:Y:S01]  /*0590*/  ISETP.GE.U32.OR P0, PT, R0, R5, P0 ;  /* 0x000000050000720c */ /* 0x000fe20000706470 */
[----:B------:R-:W-:-:S12]  /*05a0*/  UISETP.NE.AND UP0, UPT, UR5, URZ, UPT ;  /* 0x000000ff0500728c */ /* 0x000fd8000bf05270 */
[----:B----4-:R-:W-:Y:S05]  /*05b0*/  @P0 BRA `(.L_x_11) ;  /* 0x0000000000200947 */ /* 0x010fea0003800000 */
[----:B------:R-:W4:Y:S04]  /*05c0*/  LDG.E R6, desc[UR6][R2.64] ;  /* 0x0000000602067981 */ /* 0x000f28000c1e1900 */
[----:B------:R-:W4:Y:S02]  /*05d0*/  LDG.E R7, desc[UR6][R2.64+0x4] ;  /* 0x0000040602077981 */ /* 0x000f24000c1e1900 */
[----:B----4-:R-:W-:-:S13]  /*05e0*/  ISETP.GT.U32.AND P0, PT, R6, R7, PT ;  /* 0x000000070600720c */ /* 0x010fda0003f04070 */
[----:B------:R-:W-:Y:S05]  /*05f0*/  @!P0 BRA `(.L_x_11) ;  /* 0x0000000000108947 */ /* 0x000fea0003800000 */
[----:B0123--:R-:W-:Y:S01]  /*0600*/  IMAD.MOV.U32 R8, RZ, RZ, R7 ;  /* 0x000000ffff087224 */ /* 0x00ffe200078e0007 */
[----:B------:R4:W5:Y:S01]  /*0610*/  ATOMG.E.CAS.STRONG.GPU PT, RZ, [R2], R6, R7 ;  /* 0x0000000602ff73a9 */ /* 0x00096200001ee107 */
[----:B------:R-:W-:-:S05]  /*0620*/  IMAD.MOV.U32 R9, RZ, RZ, R6 ;  /* 0x000000ffff097224 */ /* 0x000fca00078e0006 */
[----:B------:R4:W5:Y:S02]  /*0630*/  ATOMG.E.CAS.STRONG.GPU PT, RZ, [R2+0x4], R8, R9 ;  /* 0x0000040802ff73a9 */ /* 0x00096400001ee109 */
.L_x_11:
[----:B------:R-:W-:Y:S05]  /*0640*/  BSYNC.RECONVERGENT B0 ;  /* 0x0000000000007941 */ /* 0x000fea0003800200 */
.L_x_10:
[----:B------:R-:W-:Y:S01]  /*0650*/  BAR.SYNC.DEFER_BLOCKING 0x0 ;  /* 0x0000000000007b1d */ /* 0x000fe20000010000 */
[----:B------:R-:W-:-:S05]  /*0660*/  ULOP3.LUT UR4, UR4, 0x1, URZ, 0x3c, !UPT ;  /* 0x0000000104047892 */ /* 0x000fca000f8e3cff */
[----:B------:R-:W-:Y:S07]  /*0670*/  BRA.U UP0, `(.L_x_12) ;  /* 0xfffffffd00b87547 */ /* 0x000fee000b83ffff */
[----:B------:R-:W-:Y:S05]  /*0680*/  EXIT ;  /* 0x000000000000794d */ /* 0x000fea0003800000 */
.L_x_13:
[----:B------:R-:W-:-:S00]  /*0690*/  BRA `(.L_x_13) ;  /* 0xfffffffc00fc7947 */ /* 0x000fc0000383ffff */
[----:B------:R-:W-:-:S00]  /*06a0*/  NOP ;  /* 0x0000000000007918 */ /* 0x000fc00000000000 */
        /* <DEDUP_REMOVED lines=13> */
.L_x_14:


//--------------------- .nv.shared.reserved.0     --------------------------
	.section	.nv.shared.reserved.0,"aw",@nobits
	.weak		__nv_reservedSMEM_offset_0_alias
	.size		__nv_reservedSMEM_offset_0_alias, 0, 64
	.other		__nv_reservedSMEM_offset_0_alias,@"STO_CUDA_RESERVED_SHARED STV_DEFAULT"
__nv_reservedSMEM_offset_0_alias:
	.zero		0
	.zero		64


//--------------------- .nv.constant0._Z25global_bubble_sort_kernelPKjjPj --------------------------
	.section	.nv.constant0._Z25global_bubble_sort_kernelPKjjPj,"a",@progbits
	.sectionflags	@""
	.align	4
.nv.constant0._Z25global_bubble_sort_kernelPKjjPj:
	.zero		920


//--------------------- SYMBOLS --------------------------

	.type		.nv.reservedSmem.offset0,@object
	.size		.nv.reservedSmem.offset0,0x4
